	.headerflags	@"EF_CUDA_TEXMODE_UNIFIED EF_CUDA_64BIT_ADDRESS EF_CUDA_ACCELERATORS EF_CUDA_SM90 EF_CUDA_VIRTUAL_SM(EF_CUDA_SM90)"
	.elftype	@"ET_EXEC"


//--------------------- .nv.info                  --------------------------
	.section	.nv.info,"",@"SHT_CUDA_INFO"
	.align	4


	//----- nvinfo : EIATTR_REGCOUNT
	.align		4
        /*0000*/ 	.byte	0x04, 0x2f
        /*0002*/ 	.short	(.L_2 - .L_1)
	.align		4
.L_1:
        /*0004*/ 	.word	index@(triton_per_fused_native_group_norm_relu_threshold_backward_0)
        /*0008*/ 	.word	0x00000017


	//----- nvinfo : EIATTR_MIN_STACK_SIZE
	.align		4
.L_2:
        /*000c*/ 	.byte	0x04, 0x12
        /*000e*/ 	.short	(.L_4 - .L_3)
	.align		4
.L_3:
        /*0010*/ 	.word	index@(triton_per_fused_native_group_norm_relu_threshold_backward_0)
        /*0014*/ 	.word	0x00000000


	//----- nvinfo : EIATTR_FRAME_SIZE
	.align		4
.L_4:
        /*0018*/ 	.byte	0x04, 0x11
        /*001a*/ 	.short	(.L_6 - .L_5)
	.align		4
.L_5:
        /*001c*/ 	.word	index@(triton_per_fused_native_group_norm_relu_threshold_backward_0)
        /*0020*/ 	.word	0x00000000


	//----- nvinfo : EIATTR_MIN_STACK_SIZE
	.align		4
.L_6:
        /*0024*/ 	.byte	0x04, 0x12
        /*0026*/ 	.short	(.L_8 - .L_7)
	.align		4
.L_7:
        /*0028*/ 	.word	index@(triton_per_fused_native_group_norm_relu_threshold_backward_0)
        /*002c*/ 	.word	0x00000000
.L_8:


//--------------------- .nv.info.triton_per_fused_native_group_norm_relu_threshold_backward_0 --------------------------
	.section	.nv.info.triton_per_fused_native_group_norm_relu_threshold_backward_0,"",@"SHT_CUDA_INFO"
	.sectionflags	@""
	.align	4


	//----- nvinfo : EIATTR_CUDA_API_VERSION
	.align		4
        /*0000*/ 	.byte	0x04, 0x37
        /*0002*/ 	.short	(.L_10 - .L_9)
.L_9:
        /*0004*/ 	.word	0x0000007c


	//----- nvinfo : EIATTR_KPARAM_INFO
	.align		4
.L_10:
        /*0008*/ 	.byte	0x04, 0x17
        /*000a*/ 	.short	(.L_12 - .L_11)
.L_11:
        /*000c*/ 	.word	0x00000000
        /*0010*/ 	.short	0x0008
        /*0012*/ 	.short	0x003c
        /*0014*/ 	.byte	0x00, 0xf0, 0x11, 0x00


	//----- nvinfo : EIATTR_KPARAM_INFO
	.align		4
.L_12:
        /*0018*/ 	.byte	0x04, 0x17
        /*001a*/ 	.short	(.L_14 - .L_13)
.L_13:
        /*001c*/ 	.word	0x00000000
        /*0020*/ 	.short	0x0007
        /*0022*/ 	.short	0x0038
        /*0024*/ 	.byte	0x00, 0xf0, 0x11, 0x00


	//----- nvinfo : EIATTR_KPARAM_INFO
	.align		4
.L_14:
        /*0028*/ 	.byte	0x04, 0x17
        /*002a*/ 	.short	(.L_16 - .L_15)
.L_15:
        /*002c*/ 	.word	0x00000000
        /*0030*/ 	.short	0x0006
        /*0032*/ 	.short	0x0030
        /*0034*/ 	.byte	0x00, 0xf4, 0x21, 0x00


	//----- nvinfo : EIATTR_KPARAM_INFO
	.align		4
.L_16:
        /*0038*/ 	.byte	0x04, 0x17
        /*003a*/ 	.short	(.L_18 - .L_17)
.L_17:
        /*003c*/ 	.word	0x00000000
        /*0040*/ 	.short	0x0005
        /*0042*/ 	.short	0x0028
        /*0044*/ 	.byte	0x00, 0xf4, 0x21, 0x00


	//----- nvinfo : EIATTR_KPARAM_INFO
	.align		4
.L_18:
        /*0048*/ 	.byte	0x04, 0x17
        /*004a*/ 	.short	(.L_20 - .L_19)
.L_19:
        /*004c*/ 	.word	0x00000000
        /*0050*/ 	.short	0x0004
        /*0052*/ 	.short	0x0020
        /*0054*/ 	.byte	0x00, 0xf4, 0x21, 0x00


	//----- nvinfo : EIATTR_KPARAM_INFO
	.align		4
.L_20:
        /*0058*/ 	.byte	0x04, 0x17
        /*005a*/ 	.short	(.L_22 - .L_21)
.L_21:
        /*005c*/ 	.word	0x00000000
        /*0060*/ 	.short	0x0003
        /*0062*/ 	.short	0x0018
        /*0064*/ 	.byte	0x00, 0xf4, 0x21, 0x00


	//----- nvinfo : EIATTR_KPARAM_INFO
	.align		4
.L_22:
        /*0068*/ 	.byte	0x04, 0x17
        /*006a*/ 	.short	(.L_24 - .L_23)
.L_23:
        /*006c*/ 	.word	0x00000000
        /*0070*/ 	.short	0x0002
        /*0072*/ 	.short	0x0010
        /*0074*/ 	.byte	0x00, 0xf4, 0x21, 0x00


	//----- nvinfo : EIATTR_KPARAM_INFO
	.align		4
.L_24:
        /*0078*/ 	.byte	0x04, 0x17
        /*007a*/ 	.short	(.L_26 - .L_25)
.L_25:
        /*007c*/ 	.word	0x00000000
        /*0080*/ 	.short	0x0001
        /*0082*/ 	.short	0x0008
        /*0084*/ 	.byte	0x00, 0xf4, 0x21, 0x00


	//----- nvinfo : EIATTR_KPARAM_INFO
	.align		4
.L_26:
        /*0088*/ 	.byte	0x04, 0x17
        /*008a*/ 	.short	(.L_28 - .L_27)
.L_27:
        /*008c*/ 	.word	0x00000000
        /*0090*/ 	.short	0x0000
        /*0092*/ 	.short	0x0000
        /*0094*/ 	.byte	0x00, 0xf4, 0x21, 0x00


	//----- nvinfo : EIATTR_SPARSE_MMA_MASK
	.align		4
.L_28:
        /*0098*/ 	.byte	0x03, 0x50
        /*009a*/ 	.short	0x0000


	//----- nvinfo : EIATTR_MAXREG_COUNT
	.align		4
        /*009c*/ 	.byte	0x03, 0x1b
        /*009e*/ 	.short	0x00ff


	//----- nvinfo : EIATTR_COOP_GROUP_MASK_REGIDS
	.align		4
        /*00a0*/ 	.byte	0x04, 0x29
        /*00a2*/ 	.short	(.L_30 - .L_29)


	//   ....[0]....
.L_29:
        /*00a4*/ 	.word	0xffffffff


	//   ....[1]....
        /*00a8*/ 	.word	0xffffffff


	//   ....[2]....
        /*00ac*/ 	.word	0xffffffff


	//   ....[3]....
        /*00b0*/ 	.word	0xffffffff


	//   ....[4]....
        /*00b4*/ 	.word	0xffffffff


	//   ....[5]....
        /*00b8*/ 	.word	0xffffffff


	//   ....[6]....
        /*00bc*/ 	.word	0xffffffff


	//   ....[7]....
        /*00c0*/ 	.word	0xffffffff


	//   ....[8]....
        /*00c4*/ 	.word	0xffffffff


	//   ....[9]....
        /*00c8*/ 	.word	0xffffffff


	//   ....[10]....
        /*00cc*/ 	.word	0xffffffff


	//   ....[11]....
        /*00d0*/ 	.word	0xffffffff


	//----- nvinfo : EIATTR_COOP_GROUP_INSTR_OFFSETS
	.align		4
.L_30:
        /*00d4*/ 	.byte	0x04, 0x28
        /*00d6*/ 	.short	(.L_32 - .L_31)


	//   ....[0]....
.L_31:
        /*00d8*/ 	.word	0x00000150


	//   ....[1]....
        /*00dc*/ 	.word	0x00000180


	//   ....[2]....
        /*00e0*/ 	.word	0x000001b0


	//   ....[3]....
        /*00e4*/ 	.word	0x000001d0


	//   ....[4]....
        /*00e8*/ 	.word	0x00000200


	//   ....[5]....
        /*00ec*/ 	.word	0x000002d0


	//   ....[6]....
        /*00f0*/ 	.word	0x00000360


	//   ....[7]....
        /*00f4*/ 	.word	0x00000380


	//   ....[8]....
        /*00f8*/ 	.word	0x000003a0


	//   ....[9]....
        /*00fc*/ 	.word	0x000003c0


	//   ....[10]....
        /*0100*/ 	.word	0x000003f0


	//   ....[11]....
        /*0104*/ 	.word	0x00000470


	//----- nvinfo : EIATTR_EXIT_INSTR_OFFSETS
	.align		4
.L_32:
        /*0108*/ 	.byte	0x04, 0x1c
        /*010a*/ 	.short	(.L_34 - .L_33)


	//   ....[0]....
.L_33:
        /*010c*/ 	.word	0x000005f0


	//   ....[1]....
        /*0110*/ 	.word	0x00000610


	//----- nvinfo : EIATTR_REQNTID
	.align		4
.L_34:
        /*0114*/ 	.byte	0x04, 0x10
        /*0116*/ 	.short	(.L_36 - .L_35)
.L_35:
        /*0118*/ 	.word	0x00000040
        /*011c*/ 	.word	0x00000001
        /*0120*/ 	.word	0x00000001


	//----- nvinfo : EIATTR_CBANK_PARAM_SIZE
	.align		4
.L_36:
        /*0124*/ 	.byte	0x03, 0x19
        /*0126*/ 	.short	0x0040


	//----- nvinfo : EIATTR_PARAM_CBANK
	.align		4
        /*0128*/ 	.byte	0x04, 0x0a
        /*012a*/ 	.short	(.L_38 - .L_37)
	.align		4
.L_37:
        /*012c*/ 	.word	index@(.nv.constant0.triton_per_fused_native_group_norm_relu_threshold_backward_0)
        /*0130*/ 	.short	0x0210
        /*0132*/ 	.short	0x0040


	//----- nvinfo : EIATTR_SW_WAR
	.align		4
.L_38:
        /*0134*/ 	.byte	0x04, 0x36
        /*0136*/ 	.short	(.L_40 - .L_39)
.L_39:
        /*0138*/ 	.word	0x00000008
.L_40:


//--------------------- .nv.callgraph             --------------------------
	.section	.nv.callgraph,"",@"SHT_CUDA_CALLGRAPH"
	.align	4
	.sectionentsize	8
	.align		4
        /*0000*/ 	.word	0x00000000
	.align		4
        /*0004*/ 	.word	0xffffffff
	.align		4
        /*0008*/ 	.word	0x00000000
	.align		4
        /*000c*/ 	.word	0xfffffffe
	.align		4
        /*0010*/ 	.word	0x00000000
	.align		4
        /*0014*/ 	.word	0xfffffffd
	.align		4
        /*0018*/ 	.word	0x00000000
	.align		4
        /*001c*/ 	.word	0xfffffffc


//--------------------- .nv.constant4             --------------------------
	.section	.nv.constant4,"a",@progbits
	.align	8
	.align		8
.nv.constant4:
        /*0000*/ 	.dword	_$_str


//--------------------- .text.triton_per_fused_native_group_norm_relu_threshold_backward_0 --------------------------
	.section	.text.triton_per_fused_native_group_norm_relu_threshold_backward_0,"ax",@progbits
	.sectionflags	@"SHF_BARRIERS=1"
	.align	128
        .global         triton_per_fused_native_group_norm_relu_threshold_backward_0
        .type           triton_per_fused_native_group_norm_relu_threshold_backward_0,@function
        .size           triton_per_fused_native_group_norm_relu_threshold_backward_0,(.L_x_1 - triton_per_fused_native_group_norm_relu_threshold_backward_0)
        .other          triton_per_fused_native_group_norm_relu_threshold_backward_0,@"STO_CUDA_ENTRY STV_DEFAULT"
triton_per_fused_native_group_norm_relu_threshold_backward_0:
.text.triton_per_fused_native_group_norm_relu_threshold_backward_0:
[----:B------:R-:W0:Y:S02]  /*0000*/  LDC R1, c[0x0][0x28] ;  /* 0x00000a00ff017b82 */ /* 0x000e240000000800 */
[----:B------:R-:W1:Y:S01]  /*0010*/  S2R R16, SR_TID.X ;  /* 0x0000000000107919 */ /* 0x000e620000002100 */
[----:B------:R-:W2:Y:S01]  /*0020*/  LDC.64 R8, c[0x0][0x210] ;  /* 0x00008400ff087b82 */ /* 0x000ea20000000a00 */
[----:B------:R-:W-:Y:S01]  /*0030*/  HFMA2.MMA R6, -RZ, RZ, 0, 0 ;  /* 0x00000000ff067435 */ /* 0x000fe200000001ff */
[----:B------:R-:W-:Y:S01]  /*0040*/  ULDC.64 UR6, c[0x0][0x208] ;  /* 0x0000820000067ab9 */ /* 0x000fe20000000a00 */
[----:B------:R-:W3:Y:S01]  /*0050*/  S2R R0, SR_CTAID.X ;  /* 0x0000000000007919 */ /* 0x000ee20000002500 */
[----:B-1----:R-:W-:Y:S02]  /*0060*/  LOP3.LUT R3, R16, 0x3f, RZ, 0xc0, !PT ;  /* 0x0000003f10037812 */ /* 0x002fe400078ec0ff */
[C---:B---3--:R-:W-:Y:S02]  /*0070*/  ISETP.GE.AND P1, PT, R0.reuse, 0x4, PT ;  /* 0x000000040000780c */ /* 0x048fe40003f26270 */
[----:B------:R-:W-:-:S05]  /*0080*/  LEA R2, R0, R3, 0x6 ;  /* 0x0000000300027211 */ /* 0x000fca00078e30ff */
[----:B--2---:R-:W-:-:S06]  /*0090*/  IMAD.WIDE R8, R2, 0x4, R8 ;  /* 0x0000000402087825 */ /* 0x004fcc00078e0208 */
[----:B------:R1:W2:Y:S01]  /*00a0*/  @!P1 LDG.E R6, desc[UR6][R8.64] ;  /* 0x0000000608069981 */ /* 0x0002a2000c1e1900 */
[----:B------:R-:W3:Y:S01]  /*00b0*/  S2UR UR5, SR_CgaCtaId ;  /* 0x00000000000579c3 */ /* 0x000ee20000008800 */
[----:B------:R-:W-:Y:S01]  /*00c0*/  SHF.R.U32.HI R15, RZ, 0x4, R16 ;  /* 0x00000004ff0f7819 */ /* 0x000fe20000011610 */
[----:B------:R-:W-:Y:S01]  /*00d0*/  UMOV UR4, 0x400 ;  /* 0x0000040000047882 */ /* 0x000fe20000000000 */
[C---:B------:R-:W-:Y:S02]  /*00e0*/  LOP3.LUT P2, RZ, R16.reuse, 0x1f, RZ, 0xc0, !PT ;  /* 0x0000001f10ff7812 */ /* 0x040fe4000784c0ff */
[----:B------:R-:W-:Y:S02]  /*00f0*/  SGXT.U32 R15, R15, 0x2 ;  /* 0x000000020f0f781a */ /* 0x000fe40000000000 */
[----:B------:R-:W-:Y:S01]  /*0100*/  ISETP.GE.AND P3, PT, R16, 0x2, PT ;  /* 0x000000021000780c */ /* 0x000fe20003f66270 */
[----:B-1----:R-:W1:Y:S01]  /*0110*/  LDC.64 R8, c[0x0][0x220] ;  /* 0x00008800ff087b82 */ /* 0x002e620000000a00 */
[----:B---3--:R-:W-:Y:S01]  /*0120*/  UPRMT UR4, UR5, 0x654, UR4 ;  /* 0x0000065405047896 */ /* 0x008fe20008000004 */
[----:B--2---:R-:W-:-:S04]  /*0130*/  SEL R6, R6, RZ, !P1 ;  /* 0x000000ff06067207 */ /* 0x004fc80004800000 */
[----:B------:R-:W-:-:S05]  /*0140*/  FSEL R7, R6, RZ, !P1 ;  /* 0x000000ff06077208 */ /* 0x000fca0004800000 */
[----:B------:R-:W2:Y:S02]  /*0150*/  SHFL.BFLY PT, R10, R7, 0x10, 0x1f ;  /* 0x0e001f00070a7f89 */ /* 0x000ea400000e0000 */
[----:B--2---:R-:W-:Y:S01]  /*0160*/  FADD R12, R7, R10 ;  /* 0x0000000a070c7221 */ /* 0x004fe20000000000 */
[----:B------:R-:W-:-:S04]  /*0170*/  SHF.R.U32.HI R7, RZ, 0x3, R16 ;  /* 0x00000003ff077819 */ /* 0x000fc80000011610 */
[----:B------:R-:W2:Y:S01]  /*0180*/  SHFL.BFLY PT, R11, R12, 0x8, 0x1f ;  /* 0x0d001f000c0b7f89 */ /* 0x000ea200000e0000 */
[----:B------:R-:W-:Y:S01]  /*0190*/  LOP3.LUT R7, R7, 0x4, RZ, 0xc0, !PT ;  /* 0x0000000407077812 */ /* 0x000fe200078ec0ff */
[----:B--2---:R-:W-:-:S05]  /*01a0*/  FADD R13, R12, R11 ;  /* 0x0000000b0c0d7221 */ /* 0x004fca0000000000 */
[----:B------:R-:W2:Y:S02]  /*01b0*/  SHFL.BFLY PT, R10, R13, 0x4, 0x1f ;  /* 0x0c801f000d0a7f89 */ /* 0x000ea400000e0000 */
[----:B--2---:R-:W-:-:S05]  /*01c0*/  FADD R14, R13, R10 ;  /* 0x0000000a0d0e7221 */ /* 0x004fca0000000000 */
[----:B------:R-:W2:Y:S02]  /*01d0*/  SHFL.BFLY PT, R11, R14, 0x2, 0x1f ;  /* 0x0c401f000e0b7f89 */ /* 0x000ea400000e0000 */
[----:B--2---:R-:W-:Y:S02]  /*01e0*/  FADD R17, R14, R11 ;  /* 0x0000000b0e117221 */ /* 0x004fe40000000000 */
[----:B------:R-:W2:Y:S03]  /*01f0*/  LDC.64 R10, c[0x0][0x218] ;  /* 0x00008600ff0a7b82 */ /* 0x000ea60000000a00 */
[----:B------:R-:W3:Y:S01]  /*0200*/  SHFL.BFLY PT, R18, R17, 0x1, 0x1f ;  /* 0x0c201f0011127f89 */ /* 0x000ee200000e0000 */
[----:B--2---:R-:W-:Y:S01]  /*0210*/  IMAD.WIDE.U32 R12, R15, 0x4, R10 ;  /* 0x000000040f0c7825 */ /* 0x004fe200078e000a */
[----:B------:R-:W-:-:S03]  /*0220*/  LEA R10, R16, UR4, 0x2 ;  /* 0x00000004100a7c11 */ /* 0x000fc6000f8e10ff */
[----:B---3--:R-:W-:Y:S01]  /*0230*/  FADD R20, R17, R18 ;  /* 0x0000001211147221 */ /* 0x008fe20000000000 */
[----:B-1----:R-:W-:Y:S02]  /*0240*/  IMAD.WIDE.U32 R14, R15, 0x4, R8 ;  /* 0x000000040f0e7825 */ /* 0x002fe400078e0008 */
[----:B------:R1:W2:Y:S04]  /*0250*/  LDG.E.EL R8, desc[UR6][R12.64] ;  /* 0x000000060c087981 */ /* 0x0002a8000c2e1900 */
[----:B------:R-:W-:Y:S04]  /*0260*/  @!P2 STS [R7+UR4], R20 ;  /* 0x000000140700a988 */ /* 0x000fe80008000804 */
[----:B------:R3:W2:Y:S01]  /*0270*/  LDG.E.EL R11, desc[UR6][R14.64] ;  /* 0x000000060e0b7981 */ /* 0x0006a2000c2e1900 */
[----:B------:R-:W-:Y:S06]  /*0280*/  BAR.SYNC.DEFER_BLOCKING 0x0 ;  /* 0x0000000000007b1d */ /* 0x000fec0000010000 */
[----:B------:R-:W4:Y:S01]  /*0290*/  @!P3 LDS R5, [R10] ;  /* 0x000000000a05b984 */ /* 0x000f220000000800 */
[----:B------:R-:W-:-:S04]  /*02a0*/  LOP3.LUT R9, R16, 0x1, RZ, 0xc0, !PT ;  /* 0x0000000110097812 */ /* 0x000fc800078ec0ff */
[----:B------:R-:W-:-:S04]  /*02b0*/  ISETP.NE.U32.AND P0, PT, R9, 0x1, PT ;  /* 0x000000010900780c */ /* 0x000fc80003f05070 */
[----:B------:R-:W-:Y:S01]  /*02c0*/  ISETP.LT.AND P0, PT, R16, 0x2, P0 ;  /* 0x000000021000780c */ /* 0x000fe20000701270 */
[----:B----4-:R-:W4:Y:S02]  /*02d0*/  SHFL.BFLY PT, R18, R5, 0x1, 0x1f ;  /* 0x0c201f0005127f89 */ /* 0x010f2400000e0000 */
[----:B----4-:R-:W-:-:S10]  /*02e0*/  FADD R17, R5, R18 ;  /* 0x0000001205117221 */ /* 0x010fd40000000000 */
[----:B------:R-:W-:Y:S01]  /*02f0*/  @P0 STS [R10], R17 ;  /* 0x000000110a000388 */ /* 0x000fe20000000800 */
[----:B------:R-:W-:Y:S06]  /*0300*/  BAR.SYNC.DEFER_BLOCKING 0x0 ;  /* 0x0000000000007b1d */ /* 0x000fec0000010000 */
[----:B------:R-:W4:Y:S02]  /*0310*/  LDS R9, [UR4] ;  /* 0x00000004ff097984 */ /* 0x000f240008000800 */
[----:B----4-:R-:W-:-:S04]  /*0320*/  FMUL R9, R9, 0.015625 ;  /* 0x3c80000009097820 */ /* 0x010fc80000400000 */
[----:B------:R-:W-:-:S04]  /*0330*/  FADD R6, R6, -R9 ;  /* 0x8000000906067221 */ /* 0x000fc80000000000 */
[----:B-1----:R-:W-:-:S05]  /*0340*/  FMUL R12, R6, R6 ;  /* 0x00000006060c7220 */ /* 0x002fca0000400000 */
[----:B------:R-:W-:-:S05]  /*0350*/  FSEL R12, R12, RZ, !P1 ;  /* 0x000000ff0c0c7208 */ /* 0x000fca0004800000 */
[----:B------:R-:W1:Y:S02]  /*0360*/  SHFL.BFLY PT, R5, R12, 0x10, 0x1f ;  /* 0x0e001f000c057f89 */ /* 0x000e6400000e0000 */
[----:B-1----:R-:W-:-:S05]  /*0370*/  FADD R5, R12, R5 ;  /* 0x000000050c057221 */ /* 0x002fca0000000000 */
[----:B---3--:R-:W1:Y:S02]  /*0380*/  SHFL.BFLY PT, R14, R5, 0x8, 0x1f ;  /* 0x0d001f00050e7f89 */ /* 0x008e6400000e0000 */
[----:B-1----:R-:W-:-:S05]  /*0390*/  FADD R14, R5, R14 ;  /* 0x0000000e050e7221 */ /* 0x002fca0000000000 */
[----:B------:R-:W1:Y:S02]  /*03a0*/  SHFL.BFLY PT, R13, R14, 0x4, 0x1f ;  /* 0x0c801f000e0d7f89 */ /* 0x000e6400000e0000 */
[----:B-1----:R-:W-:-:S05]  /*03b0*/  FADD R13, R14, R13 ;  /* 0x0000000d0e0d7221 */ /* 0x002fca0000000000 */
[----:B------:R-:W1:Y:S02]  /*03c0*/  SHFL.BFLY PT, R16, R13, 0x2, 0x1f ;  /* 0x0c401f000d107f89 */ /* 0x000e6400000e0000 */
[----:B-1----:R-:W-:Y:S02]  /*03d0*/  FADD R16, R13, R16 ;  /* 0x000000100d107221 */ /* 0x002fe40000000000 */
[----:B------:R-:W1:Y:S03]  /*03e0*/  LDC.64 R12, c[0x0][0x240] ;  /* 0x00009000ff0c7b82 */ /* 0x000e660000000a00 */
[----:B------:R-:W3:Y:S02]  /*03f0*/  SHFL.BFLY PT, R15, R16, 0x1, 0x1f ;  /* 0x0c201f00100f7f89 */ /* 0x000ee400000e0000 */
[----:B---3--:R-:W-:-:S03]  /*0400*/  FADD R18, R16, R15 ;  /* 0x0000000f10127221 */ /* 0x008fc60000000000 */
[----:B------:R-:W-:Y:S01]  /*0410*/  BAR.SYNC.DEFER_BLOCKING 0x0 ;  /* 0x0000000000007b1d */ /* 0x000fe20000010000 */
[----:B------:R-:W-:-:S07]  /*0420*/  MOV R16, 0x3c800000 ;  /* 0x3c80000000107802 */ /* 0x000fce0000000f00 */
[----:B------:R-:W3:Y:S01]  /*0430*/  LDC.64 R14, c[0x0][0x230] ;  /* 0x00008c00ff0e7b82 */ /* 0x000ee20000000a00 */
[----:B------:R-:W-:Y:S07]  /*0440*/  @!P2 STS [R7+UR4], R18 ;  /* 0x000000120700a988 */ /* 0x000fee0008000804 */
[----:B------:R-:W-:Y:S06]  /*0450*/  BAR.SYNC.DEFER_BLOCKING 0x0 ;  /* 0x0000000000007b1d */ /* 0x000fec0000010000 */
[----:B------:R-:W4:Y:S04]  /*0460*/  @!P3 LDS R4, [R10] ;  /* 0x000000000a04b984 */ /* 0x000f280000000800 */
[----:B----4-:R-:W4:Y:S02]  /*0470*/  SHFL.BFLY PT, R5, R4, 0x1, 0x1f ;  /* 0x0c201f0004057f89 */ /* 0x010f2400000e0000 */
[----:B----4-:R-:W-:-:S05]  /*0480*/  FADD R17, R4, R5 ;  /* 0x0000000504117221 */ /* 0x010fca0000000000 */
[----:B------:R-:W-:Y:S01]  /*0490*/  @P0 STS [R10], R17 ;  /* 0x000000110a000388 */ /* 0x000fe20000000800 */
[----:B------:R-:W-:Y:S06]  /*04a0*/  BAR.SYNC.DEFER_BLOCKING 0x0 ;  /* 0x0000000000007b1d */ /* 0x000fec0000010000 */
[----:B------:R-:W4:Y:S01]  /*04b0*/  LDS R5, [UR4] ;  /* 0x00000004ff057984 */ /* 0x000f220008000800 */
[----:B------:R-:W-:Y:S01]  /*04c0*/  ULDC.64 UR4, c[0x0][0x238] ;  /* 0x00008e0000047ab9 */ /* 0x000fe20000000a00 */
[----:B----4-:R-:W-:Y:S02]  /*04d0*/  FFMA R16, R5, R16, 9.9999997473787516356e-06 ;  /* 0x3727c5ac05107423 */ /* 0x010fe40000000010 */
[----:B------:R-:W4:Y:S02]  /*04e0*/  LDC.64 R4, c[0x0][0x228] ;  /* 0x00008a00ff047b82 */ /* 0x000f240000000a00 */
[----:B------:R-:W5:Y:S02]  /*04f0*/  MUFU.RSQ R19, R16 ;  /* 0x0000001000137308 */ /* 0x000f640000001400 */
[----:B-----5:R-:W-:-:S04]  /*0500*/  FMUL R6, R6, R19 ;  /* 0x0000001306067220 */ /* 0x020fc80000400000 */
[----:B--2---:R-:W-:-:S05]  /*0510*/  FFMA R6, R8, R6, R11 ;  /* 0x0000000608067223 */ /* 0x004fca000000000b */
[----:B------:R-:W-:-:S04]  /*0520*/  FSETP.GEU.AND P0, PT, R6, RZ, PT ;  /* 0x000000ff0600720b */ /* 0x000fc80003f0e000 */
[----:B------:R-:W-:Y:S02]  /*0530*/  FSEL R11, R6, RZ, P0 ;  /* 0x000000ff060b7208 */ /* 0x000fe40000000000 */
[----:B------:R-:W-:Y:S02]  /*0540*/  ISETP.EQ.AND P0, PT, R3, RZ, !P1 ;  /* 0x000000ff0300720c */ /* 0x000fe40004f02270 */
[----:B------:R-:W-:Y:S02]  /*0550*/  IADD3 R6, P2, R2, UR4, RZ ;  /* 0x0000000402067c10 */ /* 0x000fe4000ff5e0ff */
[----:B------:R-:W-:Y:S01]  /*0560*/  FSETP.GTU.AND P3, PT, R11, RZ, PT ;  /* 0x000000ff0b00720b */ /* 0x000fe20003f6c000 */
[C---:B---3--:R-:W-:Y:S01]  /*0570*/  IMAD.WIDE R14, R2.reuse, 0x4, R14 ;  /* 0x00000004020e7825 */ /* 0x048fe200078e020e */
[----:B------:R-:W-:Y:S02]  /*0580*/  LEA.HI.X.SX32 R7, R2, UR5, 0x1, P2 ;  /* 0x0000000502077c11 */ /* 0x000fe400090f0eff */
[----:B------:R-:W-:Y:S01]  /*0590*/  SEL R3, RZ, 0x1, P3 ;  /* 0x00000001ff037807 */ /* 0x000fe20001800000 */
[C---:B-1----:R-:W-:Y:S01]  /*05a0*/  IMAD.WIDE R12, R0.reuse, 0x4, R12 ;  /* 0x00000004000c7825 */ /* 0x042fe200078e020c */
[----:B------:R1:W-:Y:S04]  /*05b0*/  @!P1 STG.E desc[UR6][R14.64], R11 ;  /* 0x0000000b0e009986 */ /* 0x0003e8000c101906 */
[----:B------:R1:W-:Y:S01]  /*05c0*/  @!P1 STG.E.U8 desc[UR6][R6.64], R3 ;  /* 0x0000000306009986 */ /* 0x0003e2000c101106 */
[----:B----4-:R-:W-:-:S03]  /*05d0*/  IMAD.WIDE R4, R0, 0x4, R4 ;  /* 0x0000000400047825 */ /* 0x010fc600078e0204 */
[----:B------:R1:W-:Y:S01]  /*05e0*/  @P0 STG.E desc[UR6][R12.64], R19 ;  /* 0x000000130c000986 */ /* 0x0003e2000c101906 */
[----:B------:R-:W-:Y:S05]  /*05f0*/  @!P0 EXIT ;  /* 0x000000000000894d */ /* 0x000fea0003800000 */
[----:B------:R-:W-:Y:S01]  /*0600*/  STG.E desc[UR6][R4.64], R9 ;  /* 0x0000000904007986 */ /* 0x000fe2000c101906 */
[----:B------:R-:W-:Y:S05]  /*0610*/  EXIT ;  /* 0x000000000000794d */ /* 0x000fea0003800000 */
.L_x_0:
[----:B------:R-:W-:-:S00]  /*0620*/  BRA `(.L_x_0) ;  /* 0xfffffffc00fc7947 */ /* 0x000fc0000383ffff */
[----:B------:R-:W-:-:S00]  /*0630*/  NOP ;  /* 0x0000000000007918 */ /* 0x000fc00000000000 */
        /* <DEDUP_REMOVED lines=12> */
.L_x_1:


//--------------------- .nv.global.init           --------------------------
	.section	.nv.global.init,"aw",@progbits
.nv.global.init:
	.type		_$_str,@object
	.size		_$_str,(.L_0 - _$_str)
_$_str:
        /*0000*/ 	.byte	0x5f, 0x5f, 0x43, 0x55, 0x44, 0x41, 0x5f, 0x46, 0x54, 0x5a, 0x00
.L_0:


//--------------------- .nv.shared.triton_per_fused_native_group_norm_relu_threshold_backward_0 --------------------------
	.section	.nv.shared.triton_per_fused_native_group_norm_relu_threshold_backward_0,"aw",@nobits
	.sectionflags	@""
	.align	16
	.zero		1024


//--------------------- .nv.constant0.triton_per_fused_native_group_norm_relu_threshold_backward_0 --------------------------
	.section	.nv.constant0.triton_per_fused_native_group_norm_relu_threshold_backward_0,"a",@progbits
	.sectionflags	@""
	.align	4
.nv.constant0.triton_per_fused_native_group_norm_relu_threshold_backward_0:
	.zero		592
